	.headerflags	@"EF_CUDA_TEXMODE_UNIFIED EF_CUDA_64BIT_ADDRESS EF_CUDA_ACCELERATORS EF_CUDA_SM90 EF_CUDA_VIRTUAL_SM(EF_CUDA_SM90)"
	.elftype	@"ET_EXEC"


//--------------------- .nv.info                  --------------------------
	.section	.nv.info,"",@"SHT_CUDA_INFO"
	.align	4


	//----- nvinfo : EIATTR_REGCOUNT
	.align		4
        /*0000*/ 	.byte	0x04, 0x2f
        /*0002*/ 	.short	(.L_3 - .L_2)
	.align		4
.L_2:
        /*0004*/ 	.word	index@(triton_poi_fused__native_batch_norm_legit_no_training_add_native_batch_norm_backward_relu_15)
        /*0008*/ 	.word	0x00000025


	//----- nvinfo : EIATTR_MIN_STACK_SIZE
	.align		4
.L_3:
        /*000c*/ 	.byte	0x04, 0x12
        /*000e*/ 	.short	(.L_5 - .L_4)
	.align		4
.L_4:
        /*0010*/ 	.word	index@(triton_poi_fused__native_batch_norm_legit_no_training_add_native_batch_norm_backward_relu_15)
        /*0014*/ 	.word	0x00000000


	//----- nvinfo : EIATTR_FRAME_SIZE
	.align		4
.L_5:
        /*0018*/ 	.byte	0x04, 0x11
        /*001a*/ 	.short	(.L_7 - .L_6)
	.align		4
.L_6:
        /*001c*/ 	.word	index@(triton_poi_fused__native_batch_norm_legit_no_training_add_native_batch_norm_backward_relu_15)
        /*0020*/ 	.word	0x00000000


	//----- nvinfo : EIATTR_MIN_STACK_SIZE
	.align		4
.L_7:
        /*0024*/ 	.byte	0x04, 0x12
        /*0026*/ 	.short	(.L_9 - .L_8)
	.align		4
.L_8:
        /*0028*/ 	.word	index@(triton_poi_fused__native_batch_norm_legit_no_training_add_native_batch_norm_backward_relu_15)
        /*002c*/ 	.word	0x00000000
.L_9:


//--------------------- .nv.info.triton_poi_fused__native_batch_norm_legit_no_training_add_native_batch_norm_backward_relu_15 --------------------------
	.section	.nv.info.triton_poi_fused__native_batch_norm_legit_no_training_add_native_batch_norm_backward_relu_15,"",@"SHT_CUDA_INFO"
	.sectionflags	@""
	.align	4


	//----- nvinfo : EIATTR_CUDA_API_VERSION
	.align		4
        /*0000*/ 	.byte	0x04, 0x37
        /*0002*/ 	.short	(.L_11 - .L_10)
.L_10:
        /*0004*/ 	.word	0x0000007c


	//----- nvinfo : EIATTR_KPARAM_INFO
	.align		4
.L_11:
        /*0008*/ 	.byte	0x04, 0x17
        /*000a*/ 	.short	(.L_13 - .L_12)
.L_12:
        /*000c*/ 	.word	0x00000000
        /*0010*/ 	.short	0x0008
        /*0012*/ 	.short	0x0040
        /*0014*/ 	.byte	0x00, 0xf0, 0x11, 0x00


	//----- nvinfo : EIATTR_KPARAM_INFO
	.align		4
.L_13:
        /*0018*/ 	.byte	0x04, 0x17
        /*001a*/ 	.short	(.L_15 - .L_14)
.L_14:
        /*001c*/ 	.word	0x00000000
        /*0020*/ 	.short	0x0007
        /*0022*/ 	.short	0x0038
        /*0024*/ 	.byte	0x00, 0xf4, 0x21, 0x00


	//----- nvinfo : EIATTR_KPARAM_INFO
	.align		4
.L_15:
        /*0028*/ 	.byte	0x04, 0x17
        /*002a*/ 	.short	(.L_17 - .L_16)
.L_16:
        /*002c*/ 	.word	0x00000000
        /*0030*/ 	.short	0x0006
        /*0032*/ 	.short	0x0030
        /*0034*/ 	.byte	0x00, 0xf4, 0x21, 0x00


	//----- nvinfo : EIATTR_KPARAM_INFO
	.align		4
.L_17:
        /*0038*/ 	.byte	0x04, 0x17
        /*003a*/ 	.short	(.L_19 - .L_18)
.L_18:
        /*003c*/ 	.word	0x00000000
        /*0040*/ 	.short	0x0005
        /*0042*/ 	.short	0x0028
        /*0044*/ 	.byte	0x00, 0xf4, 0x21, 0x00


	//----- nvinfo : EIATTR_KPARAM_INFO
	.align		4
.L_19:
        /*0048*/ 	.byte	0x04, 0x17
        /*004a*/ 	.short	(.L_21 - .L_20)
.L_20:
        /*004c*/ 	.word	0x00000000
        /*0050*/ 	.short	0x0004
        /*0052*/ 	.short	0x0020
        /*0054*/ 	.byte	0x00, 0xf4, 0x21, 0x00


	//----- nvinfo : EIATTR_KPARAM_INFO
	.align		4
.L_21:
        /*0058*/ 	.byte	0x04, 0x17
        /*005a*/ 	.short	(.L_23 - .L_22)
.L_22:
        /*005c*/ 	.word	0x00000000
        /*0060*/ 	.short	0x0003
        /*0062*/ 	.short	0x0018
        /*0064*/ 	.byte	0x00, 0xf4, 0x21, 0x00


	//----- nvinfo : EIATTR_KPARAM_INFO
	.align		4
.L_23:
        /*0068*/ 	.byte	0x04, 0x17
        /*006a*/ 	.short	(.L_25 - .L_24)
.L_24:
        /*006c*/ 	.word	0x00000000
        /*0070*/ 	.short	0x0002
        /*0072*/ 	.short	0x0010
        /*0074*/ 	.byte	0x00, 0xf4, 0x21, 0x00


	//----- nvinfo : EIATTR_KPARAM_INFO
	.align		4
.L_25:
        /*0078*/ 	.byte	0x04, 0x17
        /*007a*/ 	.short	(.L_27 - .L_26)
.L_26:
        /*007c*/ 	.word	0x00000000
        /*0080*/ 	.short	0x0001
        /*0082*/ 	.short	0x0008
        /*0084*/ 	.byte	0x00, 0xf4, 0x21, 0x00


	//----- nvinfo : EIATTR_KPARAM_INFO
	.align		4
.L_27:
        /*0088*/ 	.byte	0x04, 0x17
        /*008a*/ 	.short	(.L_29 - .L_28)
.L_28:
        /*008c*/ 	.word	0x00000000
        /*0090*/ 	.short	0x0000
        /*0092*/ 	.short	0x0000
        /*0094*/ 	.byte	0x00, 0xf4, 0x21, 0x00


	//----- nvinfo : EIATTR_SPARSE_MMA_MASK
	.align		4
.L_29:
        /*0098*/ 	.byte	0x03, 0x50
        /*009a*/ 	.short	0x0000


	//----- nvinfo : EIATTR_MAXREG_COUNT
	.align		4
        /*009c*/ 	.byte	0x03, 0x1b
        /*009e*/ 	.short	0x00ff


	//----- nvinfo : EIATTR_EXIT_INSTR_OFFSETS
	.align		4
        /*00a0*/ 	.byte	0x04, 0x1c
        /*00a2*/ 	.short	(.L_31 - .L_30)


	//   ....[0]....
.L_30:
        /*00a4*/ 	.word	0x00000b50


	//----- nvinfo : EIATTR_REQNTID
	.align		4
.L_31:
        /*00a8*/ 	.byte	0x04, 0x10
        /*00aa*/ 	.short	(.L_33 - .L_32)
.L_32:
        /*00ac*/ 	.word	0x00000080
        /*00b0*/ 	.word	0x00000001
        /*00b4*/ 	.word	0x00000001


	//----- nvinfo : EIATTR_CBANK_PARAM_SIZE
	.align		4
.L_33:
        /*00b8*/ 	.byte	0x03, 0x19
        /*00ba*/ 	.short	0x0044


	//----- nvinfo : EIATTR_PARAM_CBANK
	.align		4
        /*00bc*/ 	.byte	0x04, 0x0a
        /*00be*/ 	.short	(.L_35 - .L_34)
	.align		4
.L_34:
        /*00c0*/ 	.word	index@(.nv.constant0.triton_poi_fused__native_batch_norm_legit_no_training_add_native_batch_norm_backward_relu_15)
        /*00c4*/ 	.short	0x0210
        /*00c6*/ 	.short	0x0044


	//----- nvinfo : EIATTR_SW_WAR
	.align		4
.L_35:
        /*00c8*/ 	.byte	0x04, 0x36
        /*00ca*/ 	.short	(.L_37 - .L_36)
.L_36:
        /*00cc*/ 	.word	0x00000008
.L_37:


//--------------------- .nv.callgraph             --------------------------
	.section	.nv.callgraph,"",@"SHT_CUDA_CALLGRAPH"
	.align	4
	.sectionentsize	8
	.align		4
        /*0000*/ 	.word	0x00000000
	.align		4
        /*0004*/ 	.word	0xffffffff
	.align		4
        /*0008*/ 	.word	0x00000000
	.align		4
        /*000c*/ 	.word	0xfffffffe
	.align		4
        /*0010*/ 	.word	0x00000000
	.align		4
        /*0014*/ 	.word	0xfffffffd
	.align		4
        /*0018*/ 	.word	0x00000000
	.align		4
        /*001c*/ 	.word	0xfffffffc


//--------------------- .nv.constant4             --------------------------
	.section	.nv.constant4,"a",@progbits
	.align	8
	.align		8
.nv.constant4:
        /*0000*/ 	.dword	_$_str
	.align		8
        /*0008*/ 	.dword	_$_str_$_2


//--------------------- .text.triton_poi_fused__native_batch_norm_legit_no_training_add_native_batch_norm_backward_relu_15 --------------------------
	.section	.text.triton_poi_fused__native_batch_norm_legit_no_training_add_native_batch_norm_backward_relu_15,"ax",@progbits
	.align	128
        .global         triton_poi_fused__native_batch_norm_legit_no_training_add_native_batch_norm_backward_relu_15
        .type           triton_poi_fused__native_batch_norm_legit_no_training_add_native_batch_norm_backward_relu_15,@function
        .size           triton_poi_fused__native_batch_norm_legit_no_training_add_native_batch_norm_backward_relu_15,(.L_x_1 - triton_poi_fused__native_batch_norm_legit_no_training_add_native_batch_norm_backward_relu_15)
        .other          triton_poi_fused__native_batch_norm_legit_no_training_add_native_batch_norm_backward_relu_15,@"STO_CUDA_ENTRY STV_DEFAULT"
triton_poi_fused__native_batch_norm_legit_no_training_add_native_batch_norm_backward_relu_15:
.text.triton_poi_fused__native_batch_norm_legit_no_training_add_native_batch_norm_backward_relu_15:
[----:B------:R-:W-:Y:S01]  /*0000*/  LDC R1, c[0x0][0x28] ;  /* 0x00000a00ff017b82 */ /* 0x000fe20000000800 */
[----:B------:R-:W1:Y:S07]  /*0010*/  S2R R0, SR_TID.X ;  /* 0x0000000000007919 */ /* 0x000e6e0000002100 */
[----:B------:R-:W2:Y:S01]  /*0020*/  LDC.64 R16, c[0x0][0x210] ;  /* 0x00008400ff107b82 */ /* 0x000ea20000000a00 */
[----:B------:R-:W-:Y:S01]  /*0030*/  ULDC.64 UR4, c[0x0][0x208] ;  /* 0x0000820000047ab9 */ /* 0x000fe20000000a00 */
[----:B------:R-:W3:Y:S06]  /*0040*/  S2R R3, SR_CTAID.X ;  /* 0x0000000000037919 */ /* 0x000eec0000002500 */
[----:B------:R-:W4:Y:S08]  /*0050*/  LDC.64 R18, c[0x0][0x218] ;  /* 0x00008600ff127b82 */ /* 0x000f300000000a00 */
[----:B------:R-:W5:Y:S08]  /*0060*/  LDC.64 R28, c[0x0][0x228] ;  /* 0x00008a00ff1c7b82 */ /* 0x000f700000000a00 */
[----:B------:R-:W5:Y:S01]  /*0070*/  LDC.64 R32, c[0x0][0x220] ;  /* 0x00008800ff207b82 */ /* 0x000f620000000a00 */
[----:B-1----:R-:W-:-:S04]  /*0080*/  SHF.L.U32 R0, R0, 0x2, RZ ;  /* 0x0000000200007819 */ /* 0x002fc800000006ff */
[----:B------:R-:W-:-:S04]  /*0090*/  LOP3.LUT R0, R0, 0x1fc, RZ, 0xc0, !PT ;  /* 0x000001fc00007812 */ /* 0x000fc800078ec0ff */
[----:B---3--:R-:W-:-:S05]  /*00a0*/  LEA R0, R3, R0, 0xa ;  /* 0x0000000003007211 */ /* 0x008fca00078e50ff */
[----:B--2---:R-:W-:-:S04]  /*00b0*/  IMAD.WIDE R16, R0, 0x4, R16 ;  /* 0x0000000400107825 */ /* 0x004fc800078e0210 */
[C---:B----4-:R-:W-:Y:S01]  /*00c0*/  IMAD.WIDE R18, R0.reuse, 0x4, R18 ;  /* 0x0000000400127825 */ /* 0x050fe200078e0212 */
[----:B------:R-:W2:Y:S04]  /*00d0*/  LDG.E.128 R12, desc[UR4][R16.64] ;  /* 0x00000004100c7981 */ /* 0x000ea8000c1e1d00 */
[----:B------:R-:W2:Y:S01]  /*00e0*/  LDG.E.128 R20, desc[UR4][R18.64] ;  /* 0x0000000412147981 */ /* 0x000ea2000c1e1d00 */
[----:B------:R-:W-:-:S03]  /*00f0*/  IMAD.HI R3, R0, 0x66666667, RZ ;  /* 0x6666666700037827 */ /* 0x000fc600078e02ff */
[----:B------:R5:W3:Y:S02]  /*0100*/  LDG.E.128 R4, desc[UR4][R16.64+0x800] ;  /* 0x0008000410047981 */ /* 0x000ae4000c1e1d00 */
[----:B------:R-:W-:Y:S02]  /*0110*/  SHF.R.U32.HI R24, RZ, 0x1f, R3 ;  /* 0x0000001fff187819 */ /* 0x000fe40000011603 */
[----:B------:R-:W3:Y:S01]  /*0120*/  LDG.E.128 R8, desc[UR4][R18.64+0x800] ;  /* 0x0008000412087981 */ /* 0x000ee2000c1e1d00 */
[----:B------:R-:W-:Y:S02]  /*0130*/  IADD3 R2, R0, 0x200, RZ ;  /* 0x0000020000027810 */ /* 0x000fe40007ffe0ff */
[----:B------:R-:W-:-:S03]  /*0140*/  LEA.HI.SX32 R3, R3, R24, 0x1a ;  /* 0x0000001803037211 */ /* 0x000fc600078fd2ff */
[----:B------:R-:W-:-:S04]  /*0150*/  IMAD.HI R25, R2, 0x66666667, RZ ;  /* 0x6666666702197827 */ /* 0x000fc800078e02ff */
[----:B------:R-:W-:Y:S01]  /*0160*/  IMAD R3, R3, -0xa0, R0 ;  /* 0xffffff6003037824 */ /* 0x000fe200078e0200 */
[----:B------:R-:W-:-:S03]  /*0170*/  SHF.R.U32.HI R24, RZ, 0x1f, R25 ;  /* 0x0000001fff187819 */ /* 0x000fc60000011619 */
[----:B-----5:R-:W-:Y:S01]  /*0180*/  IMAD.WIDE R16, R3, 0x4, R28 ;  /* 0x0000000403107825 */ /* 0x020fe200078e021c */
[----:B------:R-:W-:-:S05]  /*0190*/  LEA.HI.SX32 R25, R25, R24, 0x1a ;  /* 0x0000001819197211 */ /* 0x000fca00078fd2ff */
[----:B------:R-:W4:Y:S01]  /*01a0*/  LDG.E.EL.128 R16, desc[UR4][R16.64] ;  /* 0x0000000410107981 */ /* 0x000f22000c2e1d00 */
[----:B------:R-:W-:Y:S02]  /*01b0*/  IMAD R2, R25, -0xa0, R2 ;  /* 0xffffff6019027824 */ /* 0x000fe400078e0202 */
[----:B--2---:R-:W-:Y:S01]  /*01c0*/  FADD R30, R13, R21 ;  /* 0x000000150d1e7221 */ /* 0x004fe20000000000 */
[----:B------:R-:W-:Y:S01]  /*01d0*/  FADD R27, R12, R20 ;  /* 0x000000140c1b7221 */ /* 0x000fe20000000000 */
[----:B0-----:R-:W-:-:S04]  /*01e0*/  IMAD.WIDE R20, R3, 0x4, R32 ;  /* 0x0000000403147825 */ /* 0x001fc800078e0220 */
[----:B------:R-:W-:-:S04]  /*01f0*/  IMAD.WIDE R12, R2, 0x4, R32 ;  /* 0x00000004020c7825 */ /* 0x000fc800078e0220 */
[----:B------:R-:W-:Y:S01]  /*0200*/  FADD R24, R15, R23 ;  /* 0x000000170f187221 */ /* 0x000fe20000000000 */
[----:B------:R-:W-:Y:S02]  /*0210*/  FADD R25, R14, R22 ;  /* 0x000000160e197221 */ /* 0x000fe40000000000 */
[----:B------:R-:W2:Y:S04]  /*0220*/  LDG.E.EL.128 R20, desc[UR4][R20.64] ;  /* 0x0000000414147981 */ /* 0x000ea8000c2e1d00 */
[----:B------:R-:W5:Y:S01]  /*0230*/  LDG.E.EL.128 R12, desc[UR4][R12.64] ;  /* 0x000000040c0c7981 */ /* 0x000f62000c2e1d00 */
[----:B---3--:R-:W-:Y:S01]  /*0240*/  FADD R26, R7, R11 ;  /* 0x0000000b071a7221 */ /* 0x008fe20000000000 */
[----:B------:R-:W-:Y:S01]  /*0250*/  FADD R7, R6, R10 ;  /* 0x0000000a06077221 */ /* 0x000fe20000000000 */
[----:B----4-:R-:W-:Y:S01]  /*0260*/  FADD R16, R16, 9.9999997473787516356e-06 ;  /* 0x3727c5ac10107421 */ /* 0x010fe20000000000 */
[----:B------:R-:W-:-:S03]  /*0270*/  FADD R17, R17, 9.9999997473787516356e-06 ;  /* 0x3727c5ac11117421 */ /* 0x000fc60000000000 */
[----:B------:R-:W0:Y:S01]  /*0280*/  MUFU.SQRT R11, R16 ;  /* 0x00000010000b7308 */ /* 0x000e220000002000 */
[----:B------:R-:W-:Y:S01]  /*0290*/  FADD R18, R18, 9.9999997473787516356e-06 ;  /* 0x3727c5ac12127421 */ /* 0x000fe20000000000 */
[----:B------:R-:W-:Y:S01]  /*02a0*/  FADD R19, R19, 9.9999997473787516356e-06 ;  /* 0x3727c5ac13137421 */ /* 0x000fe20000000000 */
[----:B------:R-:W-:-:S05]  /*02b0*/  FADD R6, R5, R9 ;  /* 0x0000000905067221 */ /* 0x000fca0000000000 */
[----:B------:R-:W1:Y:S08]  /*02c0*/  MUFU.SQRT R10, R17 ;  /* 0x00000011000a7308 */ /* 0x000e700000002000 */
[----:B------:R-:W3:Y:S01]  /*02d0*/  MUFU.SQRT R9, R18 ;  /* 0x0000001200097308 */ /* 0x000ee20000002000 */
[----:B0-----:R-:W-:-:S07]  /*02e0*/  FSETP.GT.AND P6, PT, R11, 8.50705917302346158658e+37, PT ;  /* 0x7e8000000b00780b */ /* 0x001fce0003fc4000 */
[----:B------:R-:W0:Y:S01]  /*02f0*/  MUFU.SQRT R5, R19 ;  /* 0x0000001300057308 */ /* 0x000e220000002000 */
[C---:B------:R-:W-:Y:S01]  /*0300*/  FSETP.GEU.AND P5, PT, R11.reuse, 1.175494350822287508e-38, PT ;  /* 0x008000000b00780b */ /* 0x040fe20003fae000 */
[----:B------:R-:W-:Y:S01]  /*0310*/  HFMA2.MMA R32, -RZ, RZ, 1.625, 0 ;  /* 0x3e800000ff207435 */ /* 0x000fe200000001ff */
[C---:B-1----:R-:W-:Y:S02]  /*0320*/  FSETP.GT.AND P4, PT, R10.reuse, 8.50705917302346158658e+37, PT ;  /* 0x7e8000000a00780b */ /* 0x042fe40003f84000 */
[----:B------:R-:W-:Y:S01]  /*0330*/  FSETP.GEU.AND P1, PT, R10, 1.175494350822287508e-38, PT ;  /* 0x008000000a00780b */ /* 0x000fe20003f2e000 */
[----:B------:R-:W-:Y:S01]  /*0340*/  @P6 FMUL R11, R11, 0.25 ;  /* 0x3e8000000b0b6820 */ /* 0x000fe20000400000 */
[C---:B---3--:R-:W-:Y:S01]  /*0350*/  FSETP.GT.AND P3, PT, R9.reuse, 8.50705917302346158658e+37, PT ;  /* 0x7e8000000900780b */ /* 0x048fe20003f64000 */
[----:B------:R-:W-:Y:S01]  /*0360*/  FADD R31, R4, R8 ;  /* 0x00000008041f7221 */ /* 0x000fe20000000000 */
[----:B------:R-:W-:-:S03]  /*0370*/  FSETP.GEU.AND P0, PT, R9, 1.175494350822287508e-38, PT ;  /* 0x008000000900780b */ /* 0x000fc60003f0e000 */
[----:B------:R-:W-:Y:S02]  /*0380*/  FSEL R4, R32, 1, P6 ;  /* 0x3f80000020047808 */ /* 0x000fe40003000000 */
[----:B0-----:R-:W-:Y:S01]  /*0390*/  FSETP.GT.AND P2, PT, R5, 8.50705917302346158658e+37, PT ;  /* 0x7e8000000500780b */ /* 0x001fe20003f44000 */
[----:B------:R-:W-:Y:S01]  /*03a0*/  @!P5 FMUL R11, R11, 16777216 ;  /* 0x4b8000000b0bd820 */ /* 0x000fe20000400000 */
[----:B------:R-:W-:Y:S01]  /*03b0*/  FSETP.GEU.AND P6, PT, R5, 1.175494350822287508e-38, PT ;  /* 0x008000000500780b */ /* 0x000fe20003fce000 */
[----:B------:R-:W-:-:S04]  /*03c0*/  @P4 FMUL R10, R10, 0.25 ;  /* 0x3e8000000a0a4820 */ /* 0x000fc80000400000 */
[----:B------:R-:W0:Y:S01]  /*03d0*/  MUFU.RCP R11, R11 ;  /* 0x0000000b000b7308 */ /* 0x000e220000001000 */
[----:B------:R-:W-:Y:S01]  /*03e0*/  @!P1 FMUL R10, R10, 16777216 ;  /* 0x4b8000000a0a9820 */ /* 0x000fe20000400000 */
[----:B------:R-:W-:-:S04]  /*03f0*/  @P3 FMUL R9, R9, 0.25 ;  /* 0x3e80000009093820 */ /* 0x000fc80000400000 */
[----:B------:R-:W-:Y:S01]  /*0400*/  @P2 FMUL R5, R5, 0.25 ;  /* 0x3e80000005052820 */ /* 0x000fe20000400000 */
[----:B------:R-:W-:-:S03]  /*0410*/  @!P0 FMUL R9, R9, 16777216 ;  /* 0x4b80000009098820 */ /* 0x000fc60000400000 */
[----:B------:R-:W-:Y:S01]  /*0420*/  @!P6 FMUL R5, R5, 16777216 ;  /* 0x4b8000000505e820 */ /* 0x000fe20000400000 */
[----:B------:R-:W-:-:S03]  /*0430*/  @!P5 FMUL R4, R4, 16777216 ;  /* 0x4b8000000404d820 */ /* 0x000fc60000400000 */
[----:B------:R-:W-:Y:S01]  /*0440*/  MUFU.RCP R34, R5 ;  /* 0x0000000500227308 */ /* 0x000fe20000001000 */
[----:B--2---:R-:W-:Y:S01]  /*0450*/  FADD R17, -R21, R30 ;  /* 0x0000001e15117221 */ /* 0x004fe20000000100 */
[----:B------:R-:W-:Y:S01]  /*0460*/  FADD R18, -R22, R25 ;  /* 0x0000001916127221 */ /* 0x000fe20000000100 */
[----:B------:R-:W-:Y:S01]  /*0470*/  FADD R19, -R23, R24 ;  /* 0x0000001817137221 */ /* 0x000fe20000000100 */
[----:B-----5:R-:W-:Y:S01]  /*0480*/  FADD R12, -R12, R31 ;  /* 0x0000001f0c0c7221 */ /* 0x020fe20000000100 */
[----:B------:R-:W1:Y:S01]  /*0490*/  LDC.64 R22, c[0x0][0x230] ;  /* 0x00008c00ff167b82 */ /* 0x000e620000000a00 */
[----:B------:R-:W-:-:S07]  /*04a0*/  FADD R16, -R20, R27 ;  /* 0x0000001b14107221 */ /* 0x000fce0000000100 */
[----:B------:R-:W2:Y:S01]  /*04b0*/  LDC.64 R30, c[0x0][0x238] ;  /* 0x00008e00ff1e7b82 */ /* 0x000ea20000000a00 */
[----:B------:R-:W3:Y:S01]  /*04c0*/  MUFU.RCP R20, R10 ;  /* 0x0000000a00147308 */ /* 0x000ee20000001000 */
[----:B------:R-:W-:Y:S01]  /*04d0*/  FADD R14, -R14, R7 ;  /* 0x000000070e0e7221 */ /* 0x000fe20000000100 */
[----:B------:R-:W-:Y:S01]  /*04e0*/  FSEL R7, R32, 1, P4 ;  /* 0x3f80000020077808 */ /* 0x000fe20002000000 */
[----:B0-----:R-:W-:-:S05]  /*04f0*/  FMUL R25, R11, R4 ;  /* 0x000000040b197220 */ /* 0x001fca0000400000 */
[----:B------:R2:W0:Y:S01]  /*0500*/  MUFU.RCP R21, R9 ;  /* 0x0000000900157308 */ /* 0x0004220000001000 */
[C---:B------:R-:W-:Y:S01]  /*0510*/  FSEL R4, R32.reuse, 1, P3 ;  /* 0x3f80000020047808 */ /* 0x040fe20001800000 */
[----:B------:R-:W-:Y:S01]  /*0520*/  @!P1 FMUL R7, R7, 16777216 ;  /* 0x4b80000007079820 */ /* 0x000fe20000400000 */
[----:B------:R-:W-:Y:S01]  /*0530*/  FSEL R11, R32, 1, P2 ;  /* 0x3f800000200b7808 */ /* 0x000fe20001000000 */
[----:B------:R-:W-:Y:S02]  /*0540*/  FADD R13, -R13, R6 ;  /* 0x000000060d0d7221 */ /* 0x000fe40000000100 */
[----:B------:R-:W-:Y:S01]  /*0550*/  @!P0 FMUL R4, R4, 16777216 ;  /* 0x4b80000004048820 */ /* 0x000fe20000400000 */
[----:B---3--:R-:W-:Y:S01]  /*0560*/  FMUL R20, R20, R7 ;  /* 0x0000000714147220 */ /* 0x008fe20000400000 */
[----:B------:R-:W-:Y:S01]  /*0570*/  @!P6 FMUL R11, R11, 16777216 ;  /* 0x4b8000000b0be820 */ /* 0x000fe20000400000 */
[----:B-1----:R-:W-:-:S04]  /*0580*/  IMAD.WIDE R6, R3, 0x4, R22 ;  /* 0x0000000403067825 */ /* 0x002fc800078e0216 */
[----:B--2---:R-:W-:-:S04]  /*0590*/  IMAD.WIDE R8, R3, 0x4, R30 ;  /* 0x0000000403087825 */ /* 0x004fc800078e021e */
[----:B0-----:R-:W-:Y:S01]  /*05a0*/  FMUL R21, R21, R4 ;  /* 0x0000000415157220 */ /* 0x001fe20000400000 */
[----:B------:R-:W-:Y:S01]  /*05b0*/  FMUL R34, R34, R11 ;  /* 0x0000000b22227220 */ /* 0x000fe20000400000 */
[----:B------:R-:W2:Y:S04]  /*05c0*/  LDG.E.EL.128 R4, desc[UR4][R6.64] ;  /* 0x0000000406047981 */ /* 0x000ea8000c2e1d00 */
[----:B------:R-:W2:Y:S01]  /*05d0*/  LDG.E.EL.128 R8, desc[UR4][R8.64] ;  /* 0x0000000408087981 */ /* 0x000ea2000c2e1d00 */
[----:B------:R-:W-:-:S04]  /*05e0*/  IMAD.WIDE R28, R2, 0x4, R28 ;  /* 0x00000004021c7825 */ /* 0x000fc800078e021c */
[----:B------:R-:W-:Y:S01]  /*05f0*/  FADD R15, -R15, R26 ;  /* 0x0000001a0f0f7221 */ /* 0x000fe20000000100 */
[C---:B------:R-:W-:Y:S02]  /*0600*/  IMAD.WIDE R26, R2.reuse, 0x4, R30 ;  /* 0x00000004021a7825 */ /* 0x040fe400078e021e */
[----:B------:R-:W3:Y:S02]  /*0610*/  LDG.E.EL.128 R28, desc[UR4][R28.64] ;  /* 0x000000041c1c7981 */ /* 0x000ee4000c2e1d00 */
[----:B------:R-:W-:Y:S01]  /*0620*/  FMUL R25, R25, R16 ;  /* 0x0000001019197220 */ /* 0x000fe20000400000 */
[----:B------:R-:W-:-:S04]  /*0630*/  IMAD.WIDE R22, R2, 0x4, R22 ;  /* 0x0000000402167825 */ /* 0x000fc800078e0216 */
[----:B------:R-:W-:Y:S01]  /*0640*/  FMUL R20, R20, R17 ;  /* 0x0000001114147220 */ /* 0x000fe20000400000 */
[----:B------:R-:W-:Y:S01]  /*0650*/  FMUL R21, R21, R18 ;  /* 0x0000001215157220 */ /* 0x000fe20000400000 */
[----:B--2---:R-:W-:Y:S02]  /*0660*/  FFMA R4, R4, R25, R8 ;  /* 0x0000001904047223 */ /* 0x004fe40000000008 */
[----:B------:R-:W-:Y:S01]  /*0670*/  FFMA R5, R5, R20, R9 ;  /* 0x0000001405057223 */ /* 0x000fe20000000009 */
[----:B------:R-:W-:Y:S01]  /*0680*/  FFMA R6, R6, R21, R10 ;  /* 0x0000001506067223 */ /* 0x000fe2000000000a */
[----:B------:R-:W2:Y:S04]  /*0690*/  LDG.E.EL.128 R24, desc[UR4][R26.64] ;  /* 0x000000041a187981 */ /* 0x000ea8000c2e1d00 */
[----:B------:R-:W2:Y:S01]  /*06a0*/  LDG.E.EL.128 R20, desc[UR4][R22.64] ;  /* 0x0000000416147981 */ /* 0x000ea2000c2e1d00 */
[----:B---3--:R-:W-:-:S04]  /*06b0*/  FADD R2, R28, 9.9999997473787516356e-06 ;  /* 0x3727c5ac1c027421 */ /* 0x008fc80000000000 */
[----:B------:R-:W0:Y:S02]  /*06c0*/  MUFU.SQRT R8, R2 ;  /* 0x0000000200087308 */ /* 0x000e240000002000 */
[C---:B0-----:R-:W-:Y:S02]  /*06d0*/  FSETP.GT.AND P0, PT, R8.reuse, 8.50705917302346158658e+37, PT ;  /* 0x7e8000000800780b */ /* 0x041fe40003f04000 */
[----:B------:R-:W-:Y:S01]  /*06e0*/  FSETP.GEU.AND P1, PT, R8, 1.175494350822287508e-38, PT ;  /* 0x008000000800780b */ /* 0x000fe20003f2e000 */
[----:B------:R-:W-:-:S04]  /*06f0*/  FADD R29, R29, 9.9999997473787516356e-06 ;  /* 0x3727c5ac1d1d7421 */ /* 0x000fc80000000000 */
[----:B------:R-:W0:Y:S06]  /*0700*/  MUFU.SQRT R9, R29 ;  /* 0x0000001d00097308 */ /* 0x000e2c0000002000 */
[----:B------:R-:W-:-:S04]  /*0710*/  @P0 FMUL R8, R8, 0.25 ;  /* 0x3e80000008080820 */ /* 0x000fc80000400000 */
[----:B------:R-:W-:-:S04]  /*0720*/  @!P1 FMUL R8, R8, 16777216 ;  /* 0x4b80000008089820 */ /* 0x000fc80000400000 */
[----:B------:R-:W1:Y:S01]  /*0730*/  MUFU.RCP R3, R8 ;  /* 0x0000000800037308 */ /* 0x000e620000001000 */
[----:B------:R-:W-:Y:S01]  /*0740*/  FSEL R10, R32, 1, P0 ;  /* 0x3f800000200a7808 */ /* 0x000fe20000000000 */
[----:B------:R-:W-:Y:S01]  /*0750*/  FADD R30, R30, 9.9999997473787516356e-06 ;  /* 0x3727c5ac1e1e7421 */ /* 0x000fe20000000000 */
[----:B------:R-:W-:-:S03]  /*0760*/  FADD R31, R31, 9.9999997473787516356e-06 ;  /* 0x3727c5ac1f1f7421 */ /* 0x000fc60000000000 */
[----:B------:R-:W-:Y:S01]  /*0770*/  @!P1 FMUL R10, R10, 16777216 ;  /* 0x4b8000000a0a9820 */ /* 0x000fe20000400000 */
[C---:B0-----:R-:W-:Y:S01]  /*0780*/  FSETP.GT.AND P0, PT, R9.reuse, 8.50705917302346158658e+37, PT ;  /* 0x7e8000000900780b */ /* 0x041fe20003f04000 */
[----:B------:R-:W0:Y:S01]  /*0790*/  MUFU.SQRT R2, R30 ;  /* 0x0000001e00027308 */ /* 0x000e220000002000 */
[----:B------:R-:W-:Y:S01]  /*07a0*/  FSETP.GEU.AND P1, PT, R9, 1.175494350822287508e-38, PT ;  /* 0x008000000900780b */ /* 0x000fe20003f2e000 */
[----:B-1----:R-:W-:-:S06]  /*07b0*/  FMUL R3, R3, R10 ;  /* 0x0000000a03037220 */ /* 0x002fcc0000400000 */
[----:B------:R-:W1:Y:S01]  /*07c0*/  MUFU.SQRT R10, R31 ;  /* 0x0000001f000a7308 */ /* 0x000e620000002000 */
[----:B------:R-:W-:-:S03]  /*07d0*/  FSEL R8, R32, 1, P0 ;  /* 0x3f80000020087808 */ /* 0x000fc60000000000 */
[----:B------:R-:W-:Y:S01]  /*07e0*/  @P0 FMUL R9, R9, 0.25 ;  /* 0x3e80000009090820 */ /* 0x000fe20000400000 */
[----:B0-----:R-:W-:-:S03]  /*07f0*/  FSETP.GT.AND P0, PT, R2, 8.50705917302346158658e+37, PT ;  /* 0x7e8000000200780b */ /* 0x001fc60003f04000 */
[----:B------:R-:W-:Y:S01]  /*0800*/  @!P1 FMUL R9, R9, 16777216 ;  /* 0x4b80000009099820 */ /* 0x000fe20000400000 */
[----:B------:R-:W-:Y:S01]  /*0810*/  @!P1 FMUL R8, R8, 16777216 ;  /* 0x4b80000008089820 */ /* 0x000fe20000400000 */
[----:B------:R-:W-:Y:S02]  /*0820*/  FSETP.GEU.AND P2, PT, R2, 1.175494350822287508e-38, PT ;  /* 0x008000000200780b */ /* 0x000fe40003f4e000 */
[C---:B-1----:R-:W-:Y:S02]  /*0830*/  FSETP.GT.AND P1, PT, R10.reuse, 8.50705917302346158658e+37, PT ;  /* 0x7e8000000a00780b */ /* 0x042fe40003f24000 */
[----:B------:R-:W-:-:S04]  /*0840*/  FSETP.GEU.AND P3, PT, R10, 1.175494350822287508e-38, PT ;  /* 0x008000000a00780b */ /* 0x000fc80003f6e000 */
[----:B------:R-:W-:Y:S01]  /*0850*/  @P0 FMUL R2, R2, 0.25 ;  /* 0x3e80000002020820 */ /* 0x000fe20000400000 */
[----:B------:R-:W0:Y:S01]  /*0860*/  MUFU.RCP R9, R9 ;  /* 0x0000000900097308 */ /* 0x000e220000001000 */
[----:B------:R-:W-:-:S03]  /*0870*/  FMUL R3, R3, R12 ;  /* 0x0000000c03037220 */ /* 0x000fc60000400000 */
[----:B------:R-:W-:Y:S02]  /*0880*/  @!P2 FMUL R2, R2, 16777216 ;  /* 0x4b8000000202a820 */ /* 0x000fe40000400000 */
[----:B------:R-:W-:-:S04]  /*0890*/  @P1 FMUL R10, R10, 0.25 ;  /* 0x3e8000000a0a1820 */ /* 0x000fc80000400000 */
[----:B------:R-:W-:Y:S01]  /*08a0*/  @!P3 FMUL R10, R10, 16777216 ;  /* 0x4b8000000a0ab820 */ /* 0x000fe20000400000 */
[----:B------:R-:W-:Y:S01]  /*08b0*/  FMUL R34, R34, R19 ;  /* 0x0000001322227220 */ /* 0x000fe20000400000 */
[----:B------:R-:W1:Y:S03]  /*08c0*/  MUFU.RCP R2, R2 ;  /* 0x0000000200027308 */ /* 0x000e660000001000 */
[----:B------:R-:W-:Y:S01]  /*08d0*/  FFMA R7, R7, R34, R11 ;  /* 0x0000002207077223 */ /* 0x000fe2000000000b */
[C---:B------:R-:W-:Y:S02]  /*08e0*/  FSEL R11, R32.reuse, 1, P0 ;  /* 0x3f800000200b7808 */ /* 0x040fe40000000000 */
[----:B------:R-:W-:Y:S01]  /*08f0*/  FSEL R32, R32, 1, P1 ;  /* 0x3f80000020207808 */ /* 0x000fe20000800000 */
[----:B0-----:R-:W-:Y:S02]  /*0900*/  FMUL R8, R9, R8 ;  /* 0x0000000809087220 */ /* 0x001fe40000400000 */
[----:B------:R-:W-:-:S02]  /*0910*/  @!P2 FMUL R11, R11, 16777216 ;  /* 0x4b8000000b0ba820 */ /* 0x000fc40000400000 */
[----:B------:R-:W-:Y:S02]  /*0920*/  @!P3 FMUL R32, R32, 16777216 ;  /* 0x4b8000002020b820 */ /* 0x000fe40000400000 */
[----:B-1----:R-:W-:-:S04]  /*0930*/  FMUL R11, R2, R11 ;  /* 0x0000000b020b7220 */ /* 0x002fc80000400000 */
[----:B------:R-:W-:Y:S01]  /*0940*/  FMUL R11, R11, R14 ;  /* 0x0000000e0b0b7220 */ /* 0x000fe20000400000 */
[C---:B------:R-:W-:Y:S02]  /*0950*/  FSETP.GEU.AND P6, PT, R7.reuse, RZ, PT ;  /* 0x000000ff0700720b */ /* 0x040fe40003fce000 */
[----:B------:R-:W-:Y:S02]  /*0960*/  FSETP.GEU.AND P0, PT, R6, RZ, PT ;  /* 0x000000ff0600720b */ /* 0x000fe40003f0e000 */
[----:B------:R-:W-:Y:S02]  /*0970*/  SEL R7, R7, RZ, P6 ;  /* 0x000000ff07077207 */ /* 0x000fe40003000000 */
[----:B------:R-:W-:Y:S02]  /*0980*/  FSETP.GEU.AND P1, PT, R5, RZ, PT ;  /* 0x000000ff0500720b */ /* 0x000fe40003f2e000 */
[----:B------:R-:W-:Y:S02]  /*0990*/  FSETP.GEU.AND P2, PT, R4, RZ, PT ;  /* 0x000000ff0400720b */ /* 0x000fe40003f4e000 */
[----:B------:R-:W-:-:S02]  /*09a0*/  SEL R6, R6, RZ, P0 ;  /* 0x000000ff06067207 */ /* 0x000fc40000000000 */
[----:B------:R-:W-:Y:S02]  /*09b0*/  SEL R5, R5, RZ, P1 ;  /* 0x000000ff05057207 */ /* 0x000fe40000800000 */
[----:B------:R-:W-:Y:S01]  /*09c0*/  SEL R4, R4, RZ, P2 ;  /* 0x000000ff04047207 */ /* 0x000fe20001000000 */
[----:B--2---:R-:W-:Y:S02]  /*09d0*/  FFMA R20, R20, R3, R24 ;  /* 0x0000000314147223 */ /* 0x004fe40000000018 */
[----:B------:R-:W0:Y:S01]  /*09e0*/  MUFU.RCP R3, R10 ;  /* 0x0000000a00037308 */ /* 0x000e220000001000 */
[----:B------:R-:W-:Y:S02]  /*09f0*/  FMUL R24, R8, R13 ;  /* 0x0000000d08187220 */ /* 0x000fe40000400000 */
[----:B------:R-:W1:Y:S01]  /*0a00*/  LDC.64 R8, c[0x0][0x240] ;  /* 0x00009000ff087b82 */ /* 0x000e620000000a00 */
[----:B0-----:R-:W-:-:S07]  /*0a10*/  FMUL R32, R3, R32 ;  /* 0x0000002003207220 */ /* 0x001fce0000400000 */
[----:B------:R-:W0:Y:S01]  /*0a20*/  LDC.64 R2, c[0x0][0x248] ;  /* 0x00009200ff027b82 */ /* 0x000e220000000a00 */
[----:B------:R-:W-:Y:S01]  /*0a30*/  FMUL R32, R32, R15 ;  /* 0x0000000f20207220 */ /* 0x000fe20000400000 */
[----:B------:R-:W-:Y:S01]  /*0a40*/  FFMA R21, R21, R24, R25 ;  /* 0x0000001815157223 */ /* 0x000fe20000000019 */
[----:B------:R-:W-:Y:S02]  /*0a50*/  FFMA R26, R22, R11, R26 ;  /* 0x0000000b161a7223 */ /* 0x000fe4000000001a */
[----:B------:R-:W-:Y:S01]  /*0a60*/  FFMA R27, R23, R32, R27 ;  /* 0x00000020171b7223 */ /* 0x000fe2000000001b */
[----:B------:R-:W-:Y:S02]  /*0a70*/  FSETP.GEU.AND P5, PT, R20, RZ, PT ;  /* 0x000000ff1400720b */ /* 0x000fe40003fae000 */
[----:B------:R-:W-:Y:S02]  /*0a80*/  FSETP.GEU.AND P3, PT, R26, RZ, PT ;  /* 0x000000ff1a00720b */ /* 0x000fe40003f6e000 */
[----:B------:R-:W-:-:S02]  /*0a90*/  FSETP.GEU.AND P4, PT, R21, RZ, PT ;  /* 0x000000ff1500720b */ /* 0x000fc40003f8e000 */
[----:B------:R-:W-:Y:S01]  /*0aa0*/  FSETP.GEU.AND P6, PT, R27, RZ, PT ;  /* 0x000000ff1b00720b */ /* 0x000fe20003fce000 */
[----:B-1----:R-:W-:Y:S01]  /*0ab0*/  IMAD.WIDE R22, R0, 0x4, R8 ;  /* 0x0000000400167825 */ /* 0x002fe200078e0208 */
[----:B------:R-:W-:Y:S02]  /*0ac0*/  SEL R10, R26, RZ, P3 ;  /* 0x000000ff1a0a7207 */ /* 0x000fe40001800000 */
[----:B------:R-:W-:Y:S02]  /*0ad0*/  SEL R9, R21, RZ, P4 ;  /* 0x000000ff15097207 */ /* 0x000fe40002000000 */
[----:B------:R-:W-:Y:S02]  /*0ae0*/  SEL R8, R20, RZ, P5 ;  /* 0x000000ff14087207 */ /* 0x000fe40002800000 */
[----:B------:R-:W-:Y:S01]  /*0af0*/  SEL R11, R27, RZ, P6 ;  /* 0x000000ff1b0b7207 */ /* 0x000fe20003000000 */
[----:B0-----:R-:W-:Y:S01]  /*0b00*/  IMAD.WIDE R2, R0, 0x4, R2 ;  /* 0x0000000400027825 */ /* 0x001fe200078e0202 */
[----:B------:R-:W-:Y:S04]  /*0b10*/  STG.E.128 desc[UR4][R22.64], R4 ;  /* 0x0000000416007986 */ /* 0x000fe8000c101d04 */
[----:B------:R-:W-:Y:S04]  /*0b20*/  STG.E.128 desc[UR4][R22.64+0x800], R8 ;  /* 0x0008000816007986 */ /* 0x000fe8000c101d04 */
[----:B------:R-:W-:Y:S04]  /*0b30*/  STG.E.128 desc[UR4][R2.64], R16 ;  /* 0x0000001002007986 */ /* 0x000fe8000c101d04 */
[----:B------:R-:W-:Y:S01]  /*0b40*/  STG.E.128 desc[UR4][R2.64+0x800], R12 ;  /* 0x0008000c02007986 */ /* 0x000fe2000c101d04 */
[----:B------:R-:W-:Y:S05]  /*0b50*/  EXIT ;  /* 0x000000000000794d */ /* 0x000fea0003800000 */
.L_x_0:
[----:B------:R-:W-:-:S00]  /*0b60*/  BRA `(.L_x_0) ;  /* 0xfffffffc00fc7947 */ /* 0x000fc0000383ffff */
[----:B------:R-:W-:-:S00]  /*0b70*/  NOP ;  /* 0x0000000000007918 */ /* 0x000fc00000000000 */
        /* <DEDUP_REMOVED lines=8> */
.L_x_1:


//--------------------- .nv.global.init           --------------------------
	.section	.nv.global.init,"aw",@progbits
.nv.global.init:
	.type		_$_str,@object
	.size		_$_str,(_$_str_$_2 - _$_str)
_$_str:
        /*0000*/ 	.byte	0x5f, 0x5f, 0x43, 0x55, 0x44, 0x41, 0x5f, 0x46, 0x54, 0x5a, 0x00
	.type		_$_str_$_2,@object
	.size		_$_str_$_2,(.L_1 - _$_str_$_2)
_$_str_$_2:
        /*000b*/ 	.byte	0x5f, 0x5f, 0x43, 0x55, 0x44, 0x41, 0x5f, 0x50, 0x52, 0x45, 0x43, 0x5f, 0x53, 0x51, 0x52, 0x54
        /*001b*/ 	.byte	0x00
.L_1:


//--------------------- .nv.constant0.triton_poi_fused__native_batch_norm_legit_no_training_add_native_batch_norm_backward_relu_15 --------------------------
	.section	.nv.constant0.triton_poi_fused__native_batch_norm_legit_no_training_add_native_batch_norm_backward_relu_15,"a",@progbits
	.sectionflags	@""
	.align	4
.nv.constant0.triton_poi_fused__native_batch_norm_legit_no_training_add_native_batch_norm_backward_relu_15:
	.zero		596
